//
// Generated by NVIDIA NVVM Compiler
//
// Compiler Build ID: CL-36424714
// Cuda compilation tools, release 13.0, V13.0.88
// Based on NVVM 20.0.0
//

.version 9.0
.target sm_100
.address_size 64

	// .globl	_Z12mergeSmall_kPiiS_iS_
.extern .func __assertfail
(
	.param .b64 __assertfail_param_0,
	.param .b64 __assertfail_param_1,
	.param .b32 __assertfail_param_2,
	.param .b64 __assertfail_param_3,
	.param .b64 __assertfail_param_4
)
;
.global .align 1 .b8 __unnamed_1[49] = {118, 111, 105, 100, 32, 109, 101, 114, 103, 101, 83, 109, 97, 108, 108, 95, 107, 40, 105, 110, 116, 32, 42, 44, 32, 105, 110, 116, 44, 32, 105, 110, 116, 32, 42, 44, 32, 105, 110, 116, 44, 32, 105, 110, 116, 32, 42, 41};
.global .align 1 .b8 $str[20] = {115, 105, 122, 101, 65, 43, 115, 105, 122, 101, 66, 32, 60, 61, 32, 49, 48, 50, 52};
.global .align 1 .b8 $str$1[27] = {47, 116, 109, 112, 47, 115, 97, 115, 115, 95, 99, 117, 95, 111, 109, 107, 113, 119, 116, 109, 57, 47, 107, 46, 99, 117};

.visible .entry _Z12mergeSmall_kPiiS_iS_(
	.param .u64 .ptr .align 1 _Z12mergeSmall_kPiiS_iS__param_0,
	.param .u32 _Z12mergeSmall_kPiiS_iS__param_1,
	.param .u64 .ptr .align 1 _Z12mergeSmall_kPiiS_iS__param_2,
	.param .u32 _Z12mergeSmall_kPiiS_iS__param_3,
	.param .u64 .ptr .align 1 _Z12mergeSmall_kPiiS_iS__param_4
)
{
	.reg .pred 	%p<17>;
	.reg .b32 	%r<37>;
	.reg .b64 	%rd<23>;

	ld.param.u64 	%rd7, [_Z12mergeSmall_kPiiS_iS__param_0];
	ld.param.u32 	%r18, [_Z12mergeSmall_kPiiS_iS__param_1];
	ld.param.u64 	%rd6, [_Z12mergeSmall_kPiiS_iS__param_2];
	ld.param.u32 	%r19, [_Z12mergeSmall_kPiiS_iS__param_3];
	ld.param.u64 	%rd8, [_Z12mergeSmall_kPiiS_iS__param_4];
	cvta.to.global.u64 	%rd1, %rd8;
	cvta.to.global.u64 	%rd2, %rd7;
	add.s32 	%r20, %r19, %r18;
	setp.lt.s32 	%p1, %r20, 1025;
	@%p1 bra 	$L__BB0_2;
	mov.u64 	%rd9, $str;
	cvta.global.u64 	%rd10, %rd9;
	mov.u64 	%rd11, $str$1;
	cvta.global.u64 	%rd12, %rd11;
	mov.u64 	%rd13, __unnamed_1;
	cvta.global.u64 	%rd14, %rd13;
	{ // callseq 0, 0
	.param .b64 param0;
	st.param.b64 	[param0], %rd10;
	.param .b64 param1;
	st.param.b64 	[param1], %rd12;
	.param .b32 param2;
	st.param.b32 	[param2], 57;
	.param .b64 param3;
	st.param.b64 	[param3], %rd14;
	.param .b64 param4;
	st.param.b64 	[param4], 1;
	call.uni 
	__assertfail, 
	(
	param0, 
	param1, 
	param2, 
	param3, 
	param4
	);
	} // callseq 0
$L__BB0_2:
	mov.u32 	%r1, %tid.x;
	setp.lt.s32 	%p2, %r1, %r18;
	sub.s32 	%r21, %r1, %r18;
	selp.b32 	%r32, 0, %r21, %p2;
	min.s32 	%r33, %r1, %r18;
	cvta.to.global.u64 	%rd3, %rd6;
	mov.u32 	%r34, %r32;
$L__BB0_3:
	sub.s32 	%r22, %r33, %r34;
	abs.s32 	%r23, %r22;
	shr.u32 	%r24, %r23, 31;
	add.s32 	%r25, %r23, %r24;
	shr.s32 	%r26, %r25, 1;
	add.s32 	%r7, %r26, %r32;
	sub.s32 	%r8, %r33, %r26;
	setp.lt.s32 	%p3, %r8, 0;
	setp.gt.s32 	%p4, %r7, %r19;
	or.pred  	%p5, %p3, %p4;
	@%p5 bra 	$L__BB0_17;
	setp.eq.s32 	%p6, %r8, %r18;
	setp.eq.s32 	%p7, %r7, 0;
	or.pred  	%p8, %p6, %p7;
	mul.wide.u32 	%rd15, %r8, 4;
	add.s64 	%rd4, %rd2, %rd15;
	mul.wide.s32 	%rd16, %r7, 4;
	add.s64 	%rd5, %rd3, %rd16;
	@%p8 bra 	$L__BB0_6;
	ld.global.u32 	%r28, [%rd4];
	ld.global.u32 	%r29, [%rd5+-4];
	setp.le.s32 	%p9, %r28, %r29;
	@%p9 bra 	$L__BB0_17;
$L__BB0_6:
	setp.eq.s32 	%p10, %r7, %r19;
	setp.eq.s32 	%p11, %r8, 0;
	or.pred  	%p12, %p10, %p11;
	@%p12 bra 	$L__BB0_8;
	add.s32 	%r33, %r8, -1;
	mul.wide.u32 	%rd17, %r33, 4;
	add.s64 	%rd18, %rd2, %rd17;
	ld.global.u32 	%r30, [%rd18];
	ld.global.u32 	%r31, [%rd5];
	setp.gt.s32 	%p13, %r30, %r31;
	@%p13 bra 	$L__BB0_16;
$L__BB0_8:
	setp.lt.s32 	%p14, %r8, %r18;
	@%p14 bra 	$L__BB0_12;
	ld.global.u32 	%r36, [%rd5];
$L__BB0_10:
	mul.wide.u32 	%rd19, %r1, 4;
	add.s64 	%rd20, %rd1, %rd19;
	st.global.u32 	[%rd20], %r36;
$L__BB0_11:
	ret;
$L__BB0_12:
	setp.ne.s32 	%p15, %r7, %r19;
	@%p15 bra 	$L__BB0_14;
	ld.global.u32 	%r35, [%rd4];
	bra.uni 	$L__BB0_15;
$L__BB0_14:
	ld.global.u32 	%r35, [%rd4];
	ld.global.u32 	%r36, [%rd5];
	setp.gt.s32 	%p16, %r35, %r36;
	@%p16 bra 	$L__BB0_10;
$L__BB0_15:
	mul.wide.u32 	%rd21, %r1, 4;
	add.s64 	%rd22, %rd1, %rd21;
	st.global.u32 	[%rd22], %r35;
	bra.uni 	$L__BB0_11;
$L__BB0_16:
	add.s32 	%r32, %r7, 1;
	bra.uni 	$L__BB0_3;
$L__BB0_17:
	add.s32 	%r34, %r8, 1;
	bra.uni 	$L__BB0_3;

}


// ===== COMPILED SASS (sm_100) =====

	.target	sm_100

	.elftype	@"ET_EXEC"


//--------------------- .note.nv.tkinfo           --------------------------
	.section	.note.nv.tkinfo,"",@"SHT_NOTE"
	.sectionflags	@"SHF_NOTE_NV_TKINFO"
	.tkinfo
        /*0018*/ 	.word	0x00000002
        /*0030*/ 	.string	""
        /*0030*/ 	.string	"ptxas"
        /*0030*/ 	.string	"Cuda compilation tools, release 13.0, V13.0.88"
        /*0030*/ 	.string	"Build cuda_13.0.r13.0/compiler.36424714_0"
        /*0030*/ 	.string	"-arch sm_100 -m 64 "



//--------------------- .note.nv.cuinfo           --------------------------
	.section	.note.nv.cuinfo,"",@"SHT_NOTE"
	.sectionflags	@"SHF_NOTE_NV_CUINFO"
        /*0018*/ 	.short	0x0002
        /*001a*/ 	.short	0x0064
        /*001c*/ 	.short	0x0082
	.zero		2


//--------------------- .nv.info                  --------------------------
	.section	.nv.info,"",@"SHT_CUDA_INFO"
	.align	4


	//----- nvinfo : EIATTR_REGCOUNT
	.align		4
        /*0000*/ 	.byte	0x04, 0x2f
        /*0002*/ 	.short	(.L_4 - .L_3)
	.align		4
.L_3:
        /*0004*/ 	.word	index@(_Z12mergeSmall_kPiiS_iS_)
        /*0008*/ 	.word	0x00000018


	//----- nvinfo : EIATTR_FRAME_SIZE
	.align		4
.L_4:
        /*000c*/ 	.byte	0x04, 0x11
        /*000e*/ 	.short	(.L_6 - .L_5)
	.align		4
.L_5:
        /*0010*/ 	.word	index@(_Z12mergeSmall_kPiiS_iS_)
        /*0014*/ 	.word	0x00000000


	//----- nvinfo : EIATTR_MIN_STACK_SIZE
	.align		4
.L_6:
        /*0018*/ 	.byte	0x04, 0x12
        /*001a*/ 	.short	(.L_8 - .L_7)
	.align		4
.L_7:
        /*001c*/ 	.word	index@(_Z12mergeSmall_kPiiS_iS_)
        /*0020*/ 	.word	0x00000000
.L_8:


//--------------------- .nv.compat                --------------------------
	.section	.nv.compat,"",@"SHT_CUDA_COMPAT_INFO"
	.align	4
        /*0000*/ 	.byte	0x02, 0x09, 0x00, 0x00, 0x02, 0x02, 0x01, 0x00, 0x02, 0x05, 0x05, 0x00, 0x03, 0x07, 0x01, 0x01
        /*0010*/ 	.byte	0x02, 0x03, 0x00, 0x00, 0x02, 0x06, 0x01, 0x00, 0x04, 0x0b, 0x08, 0x00, 0x09, 0x00, 0x00, 0x00
        /*0020*/ 	.byte	0x00, 0x00, 0x00, 0x00


//--------------------- .nv.info._Z12mergeSmall_kPiiS_iS_ --------------------------
	.section	.nv.info._Z12mergeSmall_kPiiS_iS_,"",@"SHT_CUDA_INFO"
	.sectionflags	@""
	.align	4


	//----- nvinfo : EIATTR_CUDA_API_VERSION
	.align		4
        /*0000*/ 	.byte	0x04, 0x37
        /*0002*/ 	.short	(.L_10 - .L_9)
.L_9:
        /*0004*/ 	.word	0x00000082


	//----- nvinfo : EIATTR_KPARAM_INFO
	.align		4
.L_10:
        /*0008*/ 	.byte	0x04, 0x17
        /*000a*/ 	.short	(.L_12 - .L_11)
.L_11:
        /*000c*/ 	.word	0x00000000
        /*0010*/ 	.short	0x0004
        /*0012*/ 	.short	0x0020
        /*0014*/ 	.byte	0x00, 0xf5, 0x21, 0x00


	//----- nvinfo : EIATTR_KPARAM_INFO
	.align		4
.L_12:
        /*0018*/ 	.byte	0x04, 0x17
        /*001a*/ 	.short	(.L_14 - .L_13)
.L_13:
        /*001c*/ 	.word	0x00000000
        /*0020*/ 	.short	0x0003
        /*0022*/ 	.short	0x0018
        /*0024*/ 	.byte	0x00, 0xf0, 0x11, 0x00


	//----- nvinfo : EIATTR_KPARAM_INFO
	.align		4
.L_14:
        /*0028*/ 	.byte	0x04, 0x17
        /*002a*/ 	.short	(.L_16 - .L_15)
.L_15:
        /*002c*/ 	.word	0x00000000
        /*0030*/ 	.short	0x0002
        /*0032*/ 	.short	0x0010
        /*0034*/ 	.byte	0x00, 0xf5, 0x21, 0x00


	//----- nvinfo : EIATTR_KPARAM_INFO
	.align		4
.L_16:
        /*0038*/ 	.byte	0x04, 0x17
        /*003a*/ 	.short	(.L_18 - .L_17)
.L_17:
        /*003c*/ 	.word	0x00000000
        /*0040*/ 	.short	0x0001
        /*0042*/ 	.short	0x0008
        /*0044*/ 	.byte	0x00, 0xf0, 0x11, 0x00


	//----- nvinfo : EIATTR_KPARAM_INFO
	.align		4
.L_18:
        /*0048*/ 	.byte	0x04, 0x17
        /*004a*/ 	.short	(.L_20 - .L_19)
.L_19:
        /*004c*/ 	.word	0x00000000
        /*0050*/ 	.short	0x0000
        /*0052*/ 	.short	0x0000
        /*0054*/ 	.byte	0x00, 0xf5, 0x21, 0x00


	//----- nvinfo : EIATTR_SPARSE_MMA_MASK
	.align		4
.L_20:
        /*0058*/ 	.byte	0x03, 0x50
        /*005a*/ 	.short	0x0000


	//----- nvinfo : EIATTR_MAXREG_COUNT
	.align		4
        /*005c*/ 	.byte	0x03, 0x1b
        /*005e*/ 	.short	0x00ff


	//----- nvinfo : EIATTR_EXTERNS
	.align		4
        /*0060*/ 	.byte	0x04, 0x0f
        /*0062*/ 	.short	(.L_22 - .L_21)


	//   ....[0]....
	.align		4
.L_21:
        /*0064*/ 	.word	index@(__assertfail)


	//----- nvinfo : EIATTR_MERCURY_ISA_VERSION
	.align		4
.L_22:
        /*0068*/ 	.byte	0x03, 0x5f
        /*006a*/ 	.short	0x0101


	//----- nvinfo : EIATTR_VRC_CTA_INIT_COUNT
	.align		4
        /*006c*/ 	.byte	0x02, 0x4a
	.zero		1
	.zero		1


	//----- nvinfo : EIATTR_SYSCALL_OFFSETS
	.align		4
        /*0070*/ 	.byte	0x04, 0x46
        /*0072*/ 	.short	(.L_24 - .L_23)


	//   ....[0]....
.L_23:
        /*0074*/ 	.word	0x00000150


	//----- nvinfo : EIATTR_EXIT_INSTR_OFFSETS
	.align		4
.L_24:
        /*0078*/ 	.byte	0x04, 0x1c
        /*007a*/ 	.short	(.L_26 - .L_25)


	//   ....[0]....
.L_25:
        /*007c*/ 	.word	0x000006a0


	//   ....[1]....
        /*0080*/ 	.word	0x00000710


	//----- nvinfo : EIATTR_CRS_STACK_SIZE
	.align		4
.L_26:
        /*0084*/ 	.byte	0x04, 0x1e
        /*0086*/ 	.short	(.L_28 - .L_27)
.L_27:
        /*0088*/ 	.word	0x00000000


	//----- nvinfo : EIATTR_CBANK_PARAM_SIZE
	.align		4
.L_28:
        /*008c*/ 	.byte	0x03, 0x19
        /*008e*/ 	.short	0x0028


	//----- nvinfo : EIATTR_PARAM_CBANK
	.align		4
        /*0090*/ 	.byte	0x04, 0x0a
        /*0092*/ 	.short	(.L_30 - .L_29)
	.align		4
.L_29:
        /*0094*/ 	.word	index@(.nv.constant0._Z12mergeSmall_kPiiS_iS_)
        /*0098*/ 	.short	0x0380
        /*009a*/ 	.short	0x0028


	//----- nvinfo : EIATTR_SW_WAR
	.align		4
.L_30:
        /*009c*/ 	.byte	0x04, 0x36
        /*009e*/ 	.short	(.L_32 - .L_31)
.L_31:
        /*00a0*/ 	.word	0x00000008
.L_32:


//--------------------- .nv.callgraph             --------------------------
	.section	.nv.callgraph,"",@"SHT_CUDA_CALLGRAPH"
	.align	4
	.sectionentsize	8
	.align		4
        /*0000*/ 	.word	0x00000000
	.align		4
        /*0004*/ 	.word	0xffffffff
	.align		4
        /*0008*/ 	.word	index@(_Z12mergeSmall_kPiiS_iS_)
	.align		4
        /*000c*/ 	.word	index@(__assertfail)
	.align		4
        /*0010*/ 	.word	0x00000000
	.align		4
        /*0014*/ 	.word	0xfffffffe
	.align		4
        /*0018*/ 	.word	0x00000000
	.align		4
        /*001c*/ 	.word	0xfffffffd
	.align		4
        /*0020*/ 	.word	0x00000000
	.align		4
        /*0024*/ 	.word	0xfffffffc


//--------------------- .nv.constant4             --------------------------
	.section	.nv.constant4,"a",@progbits
	.align	8
	.align		8
.nv.constant4:
        /*0000*/ 	.dword	__assertfail
	.align		8
        /*0008*/ 	.dword	__unnamed_1
	.align		8
        /*0010*/ 	.dword	$str
	.align		8
        /*0018*/ 	.dword	$str$1


//--------------------- .text._Z12mergeSmall_kPiiS_iS_ --------------------------
	.section	.text._Z12mergeSmall_kPiiS_iS_,"ax",@progbits
	.align	128
        .global         _Z12mergeSmall_kPiiS_iS_
        .type           _Z12mergeSmall_kPiiS_iS_,@function
        .size           _Z12mergeSmall_kPiiS_iS_,(.L_x_15 - _Z12mergeSmall_kPiiS_iS_)
        .other          _Z12mergeSmall_kPiiS_iS_,@"STO_CUDA_ENTRY STV_DEFAULT"
_Z12mergeSmall_kPiiS_iS_:
.text._Z12mergeSmall_kPiiS_iS_:
[----:B------:R-:W0:Y:S01]  /*0000*/  LDC R1, c[0x0][0x37c] ;  /* 0x0000df00ff017b82 */ /* 0x000e220000000800 */
[----:B------:R-:W1:Y:S01]  /*0010*/  LDCU UR4, c[0x0][0x398] ;  /* 0x00007300ff0477ac */ /* 0x000e620008000800 */
[----:B------:R-:W1:Y:S02]  /*0020*/  LDCU UR5, c[0x0][0x388] ;  /* 0x00007100ff0577ac */ /* 0x000e640008000800 */
[----:B-1----:R-:W-:-:S04]  /*0030*/  UIADD3 UR4, UPT, UPT, UR4, UR5, URZ ;  /* 0x0000000504047290 */ /* 0x002fc8000fffe0ff */
[----:B------:R-:W-:-:S09]  /*0040*/  UISETP.GE.AND UP0, UPT, UR4, 0x401, UPT ;  /* 0x000004010400788c */ /* 0x000fd2000bf06270 */
[----:B------:R-:W-:Y:S05]  /*0050*/  BRA.U !UP0, `(.L_x_0) ;  /* 0x0000000108407547 */ /* 0x000fea000b800000 */
[----:B------:R-:W-:Y:S01]  /*0060*/  MOV R0, 0x0 ;  /* 0x0000000000007802 */ /* 0x000fe20000000f00 */
[----:B------:R-:W1:Y:S01]  /*0070*/  LDCU.64 UR4, c[0x4][0x10] ;  /* 0x01000200ff0477ac */ /* 0x000e620008000a00 */
[----:B------:R-:W-:Y:S02]  /*0080*/  IMAD.MOV.U32 R8, RZ, RZ, 0x39 ;  /* 0x00000039ff087424 */ /* 0x000fe400078e00ff */
[----:B------:R2:W3:Y:S01]  /*0090*/  LDC.64 R2, c[0x4][R0] ;  /* 0x0100000000027b82 */ /* 0x0004e20000000a00 */
[----:B------:R-:W4:Y:S01]  /*00a0*/  LDCU.64 UR6, c[0x4][0x18] ;  /* 0x01000300ff0677ac */ /* 0x000f220008000a00 */
[----:B------:R-:W-:Y:S02]  /*00b0*/  IMAD.MOV.U32 R12, RZ, RZ, 0x1 ;  /* 0x00000001ff0c7424 */ /* 0x000fe400078e00ff */
[----:B------:R-:W-:Y:S01]  /*00c0*/  IMAD.MOV.U32 R13, RZ, RZ, RZ ;  /* 0x000000ffff0d7224 */ /* 0x000fe200078e00ff */
[----:B------:R-:W5:Y:S01]  /*00d0*/  LDCU.64 UR8, c[0x4][0x8] ;  /* 0x01000100ff0877ac */ /* 0x000f620008000a00 */
[----:B-1----:R-:W-:-:S02]  /*00e0*/  IMAD.U32 R4, RZ, RZ, UR4 ;  /* 0x00000004ff047e24 */ /* 0x002fc4000f8e00ff */
[----:B------:R-:W-:Y:S02]  /*00f0*/  IMAD.U32 R5, RZ, RZ, UR5 ;  /* 0x00000005ff057e24 */ /* 0x000fe4000f8e00ff */
[----:B----4-:R-:W-:Y:S02]  /*0100*/  IMAD.U32 R6, RZ, RZ, UR6 ;  /* 0x00000006ff067e24 */ /* 0x010fe4000f8e00ff */
[----:B------:R-:W-:Y:S02]  /*0110*/  IMAD.U32 R7, RZ, RZ, UR7 ;  /* 0x00000007ff077e24 */ /* 0x000fe4000f8e00ff */
[----:B-----5:R-:W-:Y:S02]  /*0120*/  IMAD.U32 R10, RZ, RZ, UR8 ;  /* 0x00000008ff0a7e24 */ /* 0x020fe4000f8e00ff */
[----:B--2---:R-:W-:-:S07]  /*0130*/  IMAD.U32 R11, RZ, RZ, UR9 ;  /* 0x00000009ff0b7e24 */ /* 0x004fce000f8e00ff */
[----:B------:R-:W-:-:S07]  /*0140*/  LEPC R20, `(.L_x_0) ;  /* 0x000000001014794e */ /* 0x000fce0000000000 */
[----:B0--3--:R-:W-:Y:S05]  /*0150*/  CALL.ABS.NOINC R2 ;  /* 0x0000000002007343 */ /* 0x009fea0003c00000 */
.L_x_0:
[----:B------:R-:W1:Y:S01]  /*0160*/  S2R R0, SR_TID.X ;  /* 0x0000000000007919 */ /* 0x000e620000002100 */
[----:B------:R-:W1:Y:S01]  /*0170*/  LDCU UR4, c[0x0][0x388] ;  /* 0x00007100ff0477ac */ /* 0x000e620008000800 */
[----:B------:R-:W2:Y:S01]  /*0180*/  LDC R10, c[0x0][0x388] ;  /* 0x0000e200ff0a7b82 */ /* 0x000ea20000000800 */
[----:B------:R-:W-:Y:S07]  /*0190*/  BSSY.RECONVERGENT B1, `(.L_x_1) ;  /* 0x0000036000017945 */ /* 0x000fee0003800200 */
[----:B------:R-:W3:Y:S08]  /*01a0*/  LDC R11, c[0x0][0x398] ;  /* 0x0000e600ff0b7b82 */ /* 0x000ef00000000800 */
[----:B------:R-:W4:Y:S08]  /*01b0*/  LDC.64 R16, c[0x0][0x358] ;  /* 0x0000d600ff107b82 */ /* 0x000f300000000a00 */
[----:B------:R-:W0:Y:S01]  /*01c0*/  LDC.64 R2, c[0x0][0x380] ;  /* 0x0000e000ff027b82 */ /* 0x000e220000000a00 */
[C---:B-1----:R-:W-:Y:S01]  /*01d0*/  VIADD R6, R0.reuse, -UR4 ;  /* 0x8000000400067c36 */ /* 0x042fe20008000000 */
[----:B------:R-:W-:-:S06]  /*01e0*/  ISETP.GE.AND P0, PT, R0, UR4, PT ;  /* 0x0000000400007c0c */ /* 0x000fcc000bf06270 */
[----:B------:R-:W1:Y:S01]  /*01f0*/  LDC.64 R4, c[0x0][0x390] ;  /* 0x0000e400ff047b82 */ /* 0x000e620000000a00 */
[----:B------:R-:W-:Y:S02]  /*0200*/  VIMNMX R15, PT, PT, R0, UR4, PT ;  /* 0x00000004000f7c48 */ /* 0x000fe4000bfe0100 */
[----:B------:R-:W-:-:S05]  /*0210*/  SEL R14, R6, RZ, P0 ;  /* 0x000000ff060e7207 */ /* 0x000fca0000000000 */
[----:B------:R-:W-:-:S07]  /*0220*/  IMAD.MOV.U32 R18, RZ, RZ, R14 ;  /* 0x000000ffff127224 */ /* 0x000fce00078e000e */
.L_x_8:
[----:B------:R-:W-:Y:S01]  /*0230*/  BSSY.RECONVERGENT B2, `(.L_x_2) ;  /* 0x000001d000027945 */ /* 0x000fe20003800200 */
.L_x_6:
[----:B------:R-:W-:Y:S01]  /*0240*/  IMAD.IADD R6, R15, 0x1, -R18 ;  /* 0x000000010f067824 */ /* 0x000fe200078e0a12 */
[----:B------:R-:W-:Y:S04]  /*0250*/  BSSY.RELIABLE B0, `(.L_x_3) ;  /* 0x0000018000007945 */ /* 0x000fe80003800100 */
[----:B------:R-:W-:-:S04]  /*0260*/  IABS R6, R6 ;  /* 0x0000000600067213 */ /* 0x000fc80000000000 */
[----:B------:R-:W-:-:S04]  /*0270*/  LEA.HI R6, R6, R6, RZ, 0x1 ;  /* 0x0000000606067211 */ /* 0x000fc800078f08ff */
[----:B------:R-:W-:-:S05]  /*0280*/  SHF.R.S32.HI R6, RZ, 0x1, R6 ;  /* 0x00000001ff067819 */ /* 0x000fca0000011406 */
[--C-:B------:R-:W-:Y:S02]  /*0290*/  IMAD.IADD R20, R14, 0x1, R6.reuse ;  /* 0x000000010e147824 */ /* 0x100fe400078e0206 */
[----:B------:R-:W-:-:S03]  /*02a0*/  IMAD.IADD R21, R15, 0x1, -R6 ;  /* 0x000000010f157824 */ /* 0x000fc600078e0a06 */
[----:B---3--:R-:W-:-:S04]  /*02b0*/  ISETP.GT.AND P0, PT, R20, R11, PT ;  /* 0x0000000b1400720c */ /* 0x008fc80003f04270 */
[----:B------:R-:W-:-:S13]  /*02c0*/  ISETP.LT.OR P0, PT, R21, RZ, P0 ;  /* 0x000000ff1500720c */ /* 0x000fda0000701670 */
[----:B------:R-:W-:Y:S05]  /*02d0*/  @P0 BRA `(.L_x_4) ;  /* 0x00000000003c0947 */ /* 0x000fea0003800000 */
[----:B------:R-:W-:Y:S01]  /*02e0*/  ISETP.NE.AND P0, PT, R20, RZ, PT ;  /* 0x000000ff1400720c */ /* 0x000fe20003f05270 */
[----:B0-----:R-:W-:-:S03]  /*02f0*/  IMAD.WIDE.U32 R8, R21, 0x4, R2 ;  /* 0x0000000415087825 */ /* 0x001fc600078e0002 */
[----:B--2---:R-:W-:Y:S01]  /*0300*/  ISETP.EQ.OR P0, PT, R21, R10, !P0 ;  /* 0x0000000a1500720c */ /* 0x004fe20004702670 */
[----:B-1----:R-:W-:-:S12]  /*0310*/  IMAD.WIDE R6, R20, 0x4, R4 ;  /* 0x0000000414067825 */ /* 0x002fd800078e0204 */
[----:B------:R-:W-:Y:S05]  /*0320*/  @P0 BREAK.RELIABLE B0 ;  /* 0x0000000000000942 */ /* 0x000fea0003800100 */
[----:B------:R-:W-:Y:S05]  /*0330*/  @P0 BRA `(.L_x_5) ;  /* 0x0000000000300947 */ /* 0x000fea0003800000 */
[C---:B----4-:R-:W-:Y:S02]  /*0340*/  R2UR UR4, R16.reuse ;  /* 0x00000000100472ca */ /* 0x050fe400000e0000 */
[C---:B------:R-:W-:Y:S02]  /*0350*/  R2UR UR5, R17.reuse ;  /* 0x00000000110572ca */ /* 0x040fe400000e0000 */
[----:B------:R-:W-:Y:S02]  /*0360*/  R2UR UR6, R16 ;  /* 0x00000000100672ca */ /* 0x000fe400000e0000 */
[----:B------:R-:W-:-:S09]  /*0370*/  R2UR UR7, R17 ;  /* 0x00000000110772ca */ /* 0x000fd200000e0000 */
[----:B------:R-:W2:Y:S04]  /*0380*/  LDG.E R12, desc[UR4][R8.64] ;  /* 0x00000004080c7981 */ /* 0x000ea8000c1e1900 */
[----:B------:R-:W2:Y:S02]  /*0390*/  LDG.E R13, desc[UR6][R6.64+-0x4] ;  /* 0xfffffc06060d7981 */ /* 0x000ea4000c1e1900 */
[----:B--2---:R-:W-:-:S13]  /*03a0*/  ISETP.GT.AND P0, PT, R12, R13, PT ;  /* 0x0000000d0c00720c */ /* 0x004fda0003f04270 */
[----:B------:R-:W-:Y:S05]  /*03b0*/  @P0 BREAK.RELIABLE B0 ;  /* 0x0000000000000942 */ /* 0x000fea0003800100 */
[----:B------:R-:W-:Y:S05]  /*03c0*/  @P0 BRA `(.L_x_5) ;  /* 0x00000000000c0947 */ /* 0x000fea0003800000 */
.L_x_4:
[----:B------:R-:W-:Y:S05]  /*03d0*/  BSYNC.RELIABLE B0 ;  /* 0x0000000000007941 */ /* 0x000fea0003800100 */
.L_x_3:
[----:B------:R-:W-:Y:S01]  /*03e0*/  VIADD R18, R21, 0x1 ;  /* 0x0000000115127836 */ /* 0x000fe20000000000 */
[----:B------:R-:W-:Y:S06]  /*03f0*/  BRA `(.L_x_6) ;  /* 0xfffffffc00907947 */ /* 0x000fec000383ffff */
.L_x_5:
[----:B------:R-:W-:Y:S05]  /*0400*/  BSYNC.RECONVERGENT B2 ;  /* 0x0000000000027941 */ /* 0x000fea0003800200 */
.L_x_2:
[----:B------:R-:W-:-:S04]  /*0410*/  ISETP.NE.AND P0, PT, R21, RZ, PT ;  /* 0x000000ff1500720c */ /* 0x000fc80003f05270 */
[----:B------:R-:W-:-:S13]  /*0420*/  ISETP.EQ.OR P0, PT, R20, R11, !P0 ;  /* 0x0000000b1400720c */ /* 0x000fda0004702670 */
[----:B------:R-:W-:Y:S05]  /*0430*/  @P0 BRA `(.L_x_7) ;  /* 0x00000000002c0947 */ /* 0x000fea0003800000 */
[C---:B----4-:R-:W-:Y:S01]  /*0440*/  R2UR UR6, R16.reuse ;  /* 0x00000000100672ca */ /* 0x050fe200000e0000 */
[----:B------:R-:W-:Y:S01]  /*0450*/  VIADD R15, R21, 0xffffffff ;  /* 0xffffffff150f7836 */ /* 0x000fe20000000000 */
[----:B------:R-:W-:Y:S02]  /*0460*/  R2UR UR7, R17 ;  /* 0x00000000110772ca */ /* 0x000fe400000e0000 */
[----:B------:R-:W-:Y:S01]  /*0470*/  R2UR UR4, R16 ;  /* 0x00000000100472ca */ /* 0x000fe200000e0000 */
[----:B------:R-:W-:Y:S01]  /*0480*/  IMAD.WIDE.U32 R12, R15, 0x4, R2 ;  /* 0x000000040f0c7825 */ /* 0x000fe200078e0002 */
[----:B------:R-:W-:-:S09]  /*0490*/  R2UR UR5, R17 ;  /* 0x00000000110572ca */ /* 0x000fd200000e0000 */
[----:B------:R-:W2:Y:S04]  /*04a0*/  LDG.E R19, desc[UR6][R6.64] ;  /* 0x0000000606137981 */ /* 0x000ea8000c1e1900 */
[----:B------:R-:W2:Y:S02]  /*04b0*/  LDG.E R12, desc[UR4][R12.64] ;  /* 0x000000040c0c7981 */ /* 0x000ea4000c1e1900 */
[----:B--2---:R-:W-:-:S13]  /*04c0*/  ISETP.GT.AND P0, PT, R12, R19, PT ;  /* 0x000000130c00720c */ /* 0x004fda0003f04270 */
[----:B------:R-:W-:Y:S01]  /*04d0*/  @P0 VIADD R14, R20, 0x1 ;  /* 0x00000001140e0836 */ /* 0x000fe20000000000 */
[----:B------:R-:W-:Y:S06]  /*04e0*/  @P0 BRA `(.L_x_8) ;  /* 0xfffffffc00500947 */ /* 0x000fec000383ffff */
.L_x_7:
[----:B------:R-:W-:Y:S05]  /*04f0*/  BSYNC.RECONVERGENT B1 ;  /* 0x0000000000017941 */ /* 0x000fea0003800200 */
.L_x_1:
[----:B------:R-:W-:Y:S01]  /*0500*/  ISETP.GE.AND P0, PT, R21, R10, PT ;  /* 0x0000000a1500720c */ /* 0x000fe20003f06270 */
[----:B------:R-:W-:-:S12]  /*0510*/  BSSY.RECONVERGENT B1, `(.L_x_9) ;  /* 0x000001a000017945 */ /* 0x000fd80003800200 */
[----:B------:R-:W-:Y:S05]  /*0520*/  @!P0 BRA `(.L_x_10) ;  /* 0x0000000000108947 */ /* 0x000fea0003800000 */
[----:B----4-:R-:W-:Y:S02]  /*0530*/  R2UR UR4, R16 ;  /* 0x00000000100472ca */ /* 0x010fe400000e0000 */
[----:B------:R-:W-:-:S13]  /*0540*/  R2UR UR5, R17 ;  /* 0x00000000110572ca */ /* 0x000fda00000e0000 */
[----:B------:R0:W5:Y:S01]  /*0550*/  LDG.E R7, desc[UR4][R6.64] ;  /* 0x0000000406077981 */ /* 0x000162000c1e1900 */
[----:B------:R-:W-:Y:S05]  /*0560*/  BRA `(.L_x_11) ;  /* 0x0000000000507947 */ /* 0x000fea0003800000 */
.L_x_10:
[----:B------:R-:W-:-:S13]  /*0570*/  ISETP.NE.AND P0, PT, R20, R11, PT ;  /* 0x0000000b1400720c */ /* 0x000fda0003f05270 */
[----:B------:R-:W-:Y:S05]  /*0580*/  @P0 BRA `(.L_x_12) ;  /* 0x0000000000100947 */ /* 0x000fea0003800000 */
[----:B----4-:R-:W-:Y:S02]  /*0590*/  R2UR UR4, R16 ;  /* 0x00000000100472ca */ /* 0x010fe400000e0000 */
[----:B------:R-:W-:-:S13]  /*05a0*/  R2UR UR5, R17 ;  /* 0x00000000110572ca */ /* 0x000fda00000e0000 */
[----:B------:R0:W5:Y:S01]  /*05b0*/  LDG.E R9, desc[UR4][R8.64] ;  /* 0x0000000408097981 */ /* 0x000162000c1e1900 */
[----:B------:R-:W-:Y:S05]  /*05c0*/  BRA `(.L_x_13) ;  /* 0x0000000000207947 */ /* 0x000fea0003800000 */
.L_x_12:
[C---:B----4-:R-:W-:Y:S02]  /*05d0*/  R2UR UR4, R16.reuse ;  /* 0x00000000100472ca */ /* 0x050fe400000e0000 */
[C---:B------:R-:W-:Y:S02]  /*05e0*/  R2UR UR5, R17.reuse ;  /* 0x00000000110572ca */ /* 0x040fe400000e0000 */
[----:B------:R-:W-:Y:S02]  /*05f0*/  R2UR UR6, R16 ;  /* 0x00000000100672ca */ /* 0x000fe400000e0000 */
[----:B------:R-:W-:-:S09]  /*0600*/  R2UR UR7, R17 ;  /* 0x00000000110772ca */ /* 0x000fd200000e0000 */
[----:B------:R-:W2:Y:S04]  /*0610*/  LDG.E R9, desc[UR4][R8.64] ;  /* 0x0000000408097981 */ /* 0x000ea8000c1e1900 */
[----:B------:R-:W2:Y:S02]  /*0620*/  LDG.E R7, desc[UR6][R6.64] ;  /* 0x0000000606077981 */ /* 0x000ea4000c1e1900 */
[----:B--2---:R-:W-:-:S13]  /*0630*/  ISETP.GT.AND P0, PT, R9, R7, PT ;  /* 0x000000070900720c */ /* 0x004fda0003f04270 */
[----:B------:R-:W-:Y:S05]  /*0640*/  @P0 BRA `(.L_x_11) ;  /* 0x0000000000180947 */ /* 0x000fea0003800000 */
.L_x_13:
[----:B------:R-:W1:Y:S01]  /*0650*/  LDC.64 R2, c[0x0][0x3a0] ;  /* 0x0000e800ff027b82 */ /* 0x000e620000000a00 */
[----:B------:R-:W-:Y:S02]  /*0660*/  R2UR UR4, R16 ;  /* 0x00000000100472ca */ /* 0x000fe400000e0000 */
[----:B------:R-:W-:Y:S01]  /*0670*/  R2UR UR5, R17 ;  /* 0x00000000110572ca */ /* 0x000fe200000e0000 */
[----:B-1----:R-:W-:-:S12]  /*0680*/  IMAD.WIDE.U32 R2, R0, 0x4, R2 ;  /* 0x0000000400027825 */ /* 0x002fd800078e0002 */
[----:B-----5:R-:W-:Y:S01]  /*0690*/  STG.E desc[UR4][R2.64], R9 ;  /* 0x0000000902007986 */ /* 0x020fe2000c101904 */
[----:B------:R-:W-:Y:S05]  /*06a0*/  EXIT ;  /* 0x000000000000794d */ /* 0x000fea0003800000 */
.L_x_11:
[----:B------:R-:W-:Y:S05]  /*06b0*/  BSYNC.RECONVERGENT B1 ;  /* 0x0000000000017941 */ /* 0x000fea0003800200 */
.L_x_9:
[----:B------:R-:W1:Y:S01]  /*06c0*/  LDC.64 R2, c[0x0][0x3a0] ;  /* 0x0000e800ff027b82 */ /* 0x000e620000000a00 */
[----:B------:R-:W-:Y:S02]  /*06d0*/  R2UR UR4, R16 ;  /* 0x00000000100472ca */ /* 0x000fe400000e0000 */
[----:B------:R-:W-:Y:S01]  /*06e0*/  R2UR UR5, R17 ;  /* 0x00000000110572ca */ /* 0x000fe200000e0000 */
[----:B-1----:R-:W-:-:S12]  /*06f0*/  IMAD.WIDE.U32 R2, R0, 0x4, R2 ;  /* 0x0000000400027825 */ /* 0x002fd800078e0002 */
[----:B-----5:R-:W-:Y:S01]  /*0700*/  STG.E desc[UR4][R2.64], R7 ;  /* 0x0000000702007986 */ /* 0x020fe2000c101904 */
[----:B------:R-:W-:Y:S05]  /*0710*/  EXIT ;  /* 0x000000000000794d */ /* 0x000fea0003800000 */
.L_x_14:
[----:B------:R-:W-:-:S00]  /*0720*/  BRA `(.L_x_14) ;  /* 0xfffffffc00fc7947 */ /* 0x000fc0000383ffff */
[----:B------:R-:W-:-:S00]  /*0730*/  NOP ;  /* 0x0000000000007918 */ /* 0x000fc00000000000 */
        /* <DEDUP_REMOVED lines=12> */
.L_x_15:


//--------------------- .nv.global.init           --------------------------
	.section	.nv.global.init,"aw",@progbits
.nv.global.init:
	.type		$str,@object
	.size		$str,($str$1 - $str)
$str:
        /*0000*/ 	.byte	0x73, 0x69, 0x7a, 0x65, 0x41, 0x2b, 0x73, 0x69, 0x7a, 0x65, 0x42, 0x20, 0x3c, 0x3d, 0x20, 0x31
        /*0010*/ 	.byte	0x30, 0x32, 0x34, 0x00
	.type		$str$1,@object
	.size		$str$1,(__unnamed_1 - $str$1)
$str$1:
        /*0014*/ 	.byte	0x2f, 0x74, 0x6d, 0x70, 0x2f, 0x73, 0x61, 0x73, 0x73, 0x5f, 0x63, 0x75, 0x5f, 0x6f, 0x6d, 0x6b
        /*0024*/ 	.byte	0x71, 0x77, 0x74, 0x6d, 0x39, 0x2f, 0x6b, 0x2e, 0x63, 0x75, 0x00
	.type		__unnamed_1,@object
	.size		__unnamed_1,(.L_0 - __unnamed_1)
__unnamed_1:
        /*002f*/ 	.byte	0x76, 0x6f, 0x69, 0x64, 0x20, 0x6d, 0x65, 0x72, 0x67, 0x65, 0x53, 0x6d, 0x61, 0x6c, 0x6c, 0x5f
        /*003f*/ 	.byte	0x6b, 0x28, 0x69, 0x6e, 0x74, 0x20, 0x2a, 0x2c, 0x20, 0x69, 0x6e, 0x74, 0x2c, 0x20, 0x69, 0x6e
        /*004f*/ 	.byte	0x74, 0x20, 0x2a, 0x2c, 0x20, 0x69, 0x6e, 0x74, 0x2c, 0x20, 0x69, 0x6e, 0x74, 0x20, 0x2a, 0x29
        /*005f*/ 	.byte	0x00
.L_0:


//--------------------- .nv.shared.reserved.0     --------------------------
	.section	.nv.shared.reserved.0,"aw",@nobits
	.weak		__nv_reservedSMEM_offset_0_alias
	.size		__nv_reservedSMEM_offset_0_alias, 0, 64
	.other		__nv_reservedSMEM_offset_0_alias,@"STO_CUDA_RESERVED_SHARED STV_DEFAULT"
__nv_reservedSMEM_offset_0_alias:
	.zero		0
	.zero		64


//--------------------- .nv.constant0._Z12mergeSmall_kPiiS_iS_ --------------------------
	.section	.nv.constant0._Z12mergeSmall_kPiiS_iS_,"a",@progbits
	.sectionflags	@""
	.align	4
.nv.constant0._Z12mergeSmall_kPiiS_iS_:
	.zero		936


//--------------------- SYMBOLS --------------------------

	.type		.nv.reservedSmem.offset0,@object
	.size		.nv.reservedSmem.offset0,0x4
	.type		__assertfail,@function
